	.headerflags	@"EF_CUDA_TEXMODE_UNIFIED EF_CUDA_64BIT_ADDRESS EF_CUDA_SM89 EF_CUDA_VIRTUAL_SM(EF_CUDA_SM89)"
	.elftype	@"ET_EXEC"


//--------------------- .nv.info                  --------------------------
	.section	.nv.info,"",@"SHT_CUDA_INFO"
	.align	4


	//----- nvinfo : EIATTR_REGCOUNT
	.align		4
        /*0000*/ 	.byte	0x04, 0x2f
        /*0002*/ 	.short	(.L_1 - .L_0)
	.align		4
.L_0:
        /*0004*/ 	.word	index@(triton_per_fused_add_expand_mul_neg_pow_select_sum_unsqueeze_13)
        /*0008*/ 	.word	0x00000013


	//----- nvinfo : EIATTR_FRAME_SIZE
	.align		4
.L_1:
        /*000c*/ 	.byte	0x04, 0x11
        /*000e*/ 	.short	(.L_3 - .L_2)
	.align		4
.L_2:
        /*0010*/ 	.word	index@(triton_per_fused_add_expand_mul_neg_pow_select_sum_unsqueeze_13)
        /*0014*/ 	.word	0x00000000


	//----- nvinfo : EIATTR_MIN_STACK_SIZE
	.align		4
.L_3:
        /*0018*/ 	.byte	0x04, 0x12
        /*001a*/ 	.short	(.L_5 - .L_4)
	.align		4
.L_4:
        /*001c*/ 	.word	index@(triton_per_fused_add_expand_mul_neg_pow_select_sum_unsqueeze_13)
        /*0020*/ 	.word	0x00000000
.L_5:


//--------------------- .nv.info.triton_per_fused_add_expand_mul_neg_pow_select_sum_unsqueeze_13 --------------------------
	.section	.nv.info.triton_per_fused_add_expand_mul_neg_pow_select_sum_unsqueeze_13,"",@"SHT_CUDA_INFO"
	.sectionflags	@""
	.align	4


	//----- nvinfo : EIATTR_CUDA_API_VERSION
	.align		4
        /*0000*/ 	.byte	0x04, 0x37
        /*0002*/ 	.short	(.L_7 - .L_6)
.L_6:
        /*0004*/ 	.word	0x00000080


	//----- nvinfo : EIATTR_PARAM_CBANK
	.align		4
.L_7:
        /*0008*/ 	.byte	0x04, 0x0a
        /*000a*/ 	.short	(.L_9 - .L_8)
	.align		4
.L_8:
        /*000c*/ 	.word	index@(.nv.constant0.triton_per_fused_add_expand_mul_neg_pow_select_sum_unsqueeze_13)
        /*0010*/ 	.short	0x0160
        /*0012*/ 	.short	0x0030


	//----- nvinfo : EIATTR_CBANK_PARAM_SIZE
	.align		4
.L_9:
        /*0014*/ 	.byte	0x03, 0x19
        /*0016*/ 	.short	0x0030


	//----- nvinfo : EIATTR_KPARAM_INFO
	.align		4
        /*0018*/ 	.byte	0x04, 0x17
        /*001a*/ 	.short	(.L_11 - .L_10)
.L_10:
        /*001c*/ 	.word	0x00000000
        /*0020*/ 	.short	0x0005
        /*0022*/ 	.short	0x0028
        /*0024*/ 	.byte	0x00, 0xf4, 0x21, 0x00


	//----- nvinfo : EIATTR_KPARAM_INFO
	.align		4
.L_11:
        /*0028*/ 	.byte	0x04, 0x17
        /*002a*/ 	.short	(.L_13 - .L_12)
.L_12:
        /*002c*/ 	.word	0x00000000
        /*0030*/ 	.short	0x0004
        /*0032*/ 	.short	0x0020
        /*0034*/ 	.byte	0x00, 0xf0, 0x11, 0x00


	//----- nvinfo : EIATTR_KPARAM_INFO
	.align		4
.L_13:
        /*0038*/ 	.byte	0x04, 0x17
        /*003a*/ 	.short	(.L_15 - .L_14)
.L_14:
        /*003c*/ 	.word	0x00000000
        /*0040*/ 	.short	0x0003
        /*0042*/ 	.short	0x0018
        /*0044*/ 	.byte	0x00, 0xf4, 0x21, 0x00


	//----- nvinfo : EIATTR_KPARAM_INFO
	.align		4
.L_15:
        /*0048*/ 	.byte	0x04, 0x17
        /*004a*/ 	.short	(.L_17 - .L_16)
.L_16:
        /*004c*/ 	.word	0x00000000
        /*0050*/ 	.short	0x0002
        /*0052*/ 	.short	0x0010
        /*0054*/ 	.byte	0x00, 0xf4, 0x21, 0x00


	//----- nvinfo : EIATTR_KPARAM_INFO
	.align		4
.L_17:
        /*0058*/ 	.byte	0x04, 0x17
        /*005a*/ 	.short	(.L_19 - .L_18)
.L_18:
        /*005c*/ 	.word	0x00000000
        /*0060*/ 	.short	0x0001
        /*0062*/ 	.short	0x0008
        /*0064*/ 	.byte	0x00, 0xf4, 0x21, 0x00


	//----- nvinfo : EIATTR_KPARAM_INFO
	.align		4
.L_19:
        /*0068*/ 	.byte	0x04, 0x17
        /*006a*/ 	.short	(.L_21 - .L_20)
.L_20:
        /*006c*/ 	.word	0x00000000
        /*0070*/ 	.short	0x0000
        /*0072*/ 	.short	0x0000
        /*0074*/ 	.byte	0x00, 0xf4, 0x21, 0x00


	//----- nvinfo : EIATTR_MAXREG_COUNT
	.align		4
.L_21:
        /*0078*/ 	.byte	0x03, 0x1b
        /*007a*/ 	.short	0x00ff


	//----- nvinfo : EIATTR_COOP_GROUP_MASK_REGIDS
	.align		4
        /*007c*/ 	.byte	0x04, 0x29
        /*007e*/ 	.short	(.L_23 - .L_22)


	//   ....[0]....
.L_22:
        /*0080*/ 	.word	0xffffffff


	//   ....[1]....
        /*0084*/ 	.word	0xffffffff


	//   ....[2]....
        /*0088*/ 	.word	0xffffffff


	//   ....[3]....
        /*008c*/ 	.word	0xffffffff


	//   ....[4]....
        /*0090*/ 	.word	0xffffffff


	//   ....[5]....
        /*0094*/ 	.word	0xffffffff


	//----- nvinfo : EIATTR_COOP_GROUP_INSTR_OFFSETS
	.align		4
.L_23:
        /*0098*/ 	.byte	0x04, 0x28
        /*009a*/ 	.short	(.L_25 - .L_24)


	//   ....[0]....
.L_24:
        /*009c*/ 	.word	0x00000110


	//   ....[1]....
        /*00a0*/ 	.word	0x00000130


	//   ....[2]....
        /*00a4*/ 	.word	0x00000150


	//   ....[3]....
        /*00a8*/ 	.word	0x00000170


	//   ....[4]....
        /*00ac*/ 	.word	0x00000190


	//   ....[5]....
        /*00b0*/ 	.word	0x00000230


	//----- nvinfo : EIATTR_EXIT_INSTR_OFFSETS
	.align		4
.L_25:
        /*00b4*/ 	.byte	0x04, 0x1c
        /*00b6*/ 	.short	(.L_27 - .L_26)


	//   ....[0]....
.L_26:
        /*00b8*/ 	.word	0x00000300


	//----- nvinfo : EIATTR_REQNTID
	.align		4
.L_27:
        /*00bc*/ 	.byte	0x04, 0x10
        /*00be*/ 	.short	(.L_29 - .L_28)
.L_28:
        /*00c0*/ 	.word	0x00000040
        /*00c4*/ 	.word	0x00000001
        /*00c8*/ 	.word	0x00000001
.L_29:


//--------------------- .nv.callgraph             --------------------------
	.section	.nv.callgraph,"",@"SHT_CUDA_CALLGRAPH"
	.align	4
	.sectionentsize	8
	.align		4
        /*0000*/ 	.word	0x00000000
	.align		4
        /*0004*/ 	.word	0xffffffff
	.align		4
        /*0008*/ 	.word	0x00000000
	.align		4
        /*000c*/ 	.word	0xfffffffe
	.align		4
        /*0010*/ 	.word	0x00000000
	.align		4
        /*0014*/ 	.word	0xfffffffd
	.align		4
        /*0018*/ 	.word	0x00000000
	.align		4
        /*001c*/ 	.word	0xfffffffc


//--------------------- .nv.rel.action            --------------------------
	.section	.nv.rel.action,"",@"SHT_CUDA_RELOCINFO"
	.align	8
	.sectionentsize	8
        /*0000*/ 	.byte	0x73, 0x00, 0x00, 0x00, 0x00, 0x00, 0x00, 0x00, 0x00, 0x00, 0x00, 0x11, 0x25, 0x00, 0x05, 0x36


//--------------------- .nv.constant0.triton_per_fused_add_expand_mul_neg_pow_select_sum_unsqueeze_13 --------------------------
	.section	.nv.constant0.triton_per_fused_add_expand_mul_neg_pow_select_sum_unsqueeze_13,"a",@progbits
	.sectionflags	@""
	.align	4
.nv.constant0.triton_per_fused_add_expand_mul_neg_pow_select_sum_unsqueeze_13:
	.zero		400


//--------------------- .text.triton_per_fused_add_expand_mul_neg_pow_select_sum_unsqueeze_13 --------------------------
	.section	.text.triton_per_fused_add_expand_mul_neg_pow_select_sum_unsqueeze_13,"ax",@progbits
	.sectionflags	@"SHF_BARRIERS=1"
	.sectioninfo	@"SHI_REGISTERS=19"
	.align	128
        .global         triton_per_fused_add_expand_mul_neg_pow_select_sum_unsqueeze_13
        .type           triton_per_fused_add_expand_mul_neg_pow_select_sum_unsqueeze_13,@function
        .size           triton_per_fused_add_expand_mul_neg_pow_select_sum_unsqueeze_13,(.L_x_1 - triton_per_fused_add_expand_mul_neg_pow_select_sum_unsqueeze_13)
        .other          triton_per_fused_add_expand_mul_neg_pow_select_sum_unsqueeze_13,@"STO_CUDA_ENTRY STV_DEFAULT"
triton_per_fused_add_expand_mul_neg_pow_select_sum_unsqueeze_13:
.text.triton_per_fused_add_expand_mul_neg_pow_select_sum_unsqueeze_13:
[----:B------:R-:W-:Y:S02]  /*0000*/  MOV R1, c[0x0][0x28] ;  /* 0x00000a0000017a02 */ /* 0x000fe40000000f00 */
[----:B------:R-:W0:Y:S01]  /*0010*/  S2R R16, SR_TID.X ;  /* 0x0000000000107919 */ /* 0x000e220000002100 */
[----:B------:R-:W-:Y:S01]  /*0020*/  MOV R3, 0x4 ;  /* 0x0000000400037802 */ /* 0x000fe20000000f00 */
[----:B------:R-:W-:Y:S01]  /*0030*/  ULDC.64 UR4, c[0x0][0x118] ;  /* 0x0000460000047ab9 */ /* 0x000fe20000000a00 */
[----:B0-----:R-:W-:-:S05]  /*0040*/  LOP3.LUT R2, R16, 0x3f, RZ, 0xc0, !PT ;  /* 0x0000003f10027812 */ /* 0x001fca00078ec0ff */
[----:B------:R-:W-:-:S04]  /*0050*/  IMAD.WIDE.U32 R4, R2, R3, c[0x0][0x168] ;  /* 0x00005a0002047625 */ /* 0x000fc800078e0003 */
[CC--:B------:R-:W-:Y:S02]  /*0060*/  IMAD.WIDE.U32 R6, R2.reuse, R3.reuse, c[0x0][0x170] ;  /* 0x00005c0002067625 */ /* 0x0c0fe400078e0003 */
[----:B------:R-:W2:Y:S04]  /*0070*/  LDG.E R4, [R4.64] ;  /* 0x0000000404047981 */ /* 0x000ea8000c1e1900 */
[----:B------:R-:W2:Y:S01]  /*0080*/  LDG.E R7, [R6.64+0x1f00] ;  /* 0x001f000406077981 */ /* 0x000ea2000c1e1900 */
[----:B------:R-:W-:Y:S01]  /*0090*/  MOV R8, c[0x0][0x178] ;  /* 0x00005e0000087a02 */ /* 0x000fe20000000f00 */
[----:B------:R-:W-:Y:S01]  /*00a0*/  IMAD.WIDE.U32 R2, R2, R3, c[0x0][0x160] ;  /* 0x0000580002027625 */ /* 0x000fe200078e0003 */
[----:B------:R-:W-:-:S04]  /*00b0*/  MOV R9, c[0x0][0x17c] ;  /* 0x00005f0000097a02 */ /* 0x000fc80000000f00 */
[----:B------:R-:W3:Y:S04]  /*00c0*/  LDG.E R11, [R2.64] ;  /* 0x00000004020b7981 */ /* 0x000ee8000c1e1900 */
[----:B------:R0:W4:Y:S01]  /*00d0*/  LDG.E R8, [R8.64] ;  /* 0x0000000408087981 */ /* 0x000122000c1e1900 */
[C---:B------:R-:W-:Y:S02]  /*00e0*/  LOP3.LUT P0, RZ, R16.reuse, 0x1f, RZ, 0xc0, !PT ;  /* 0x0000001f10ff7812 */ /* 0x040fe4000780c0ff */
[----:B------:R-:W-:Y:S01]  /*00f0*/  ISETP.GE.AND P1, PT, R16, 0x2, PT ;  /* 0x000000021000780c */ /* 0x000fe20003f26270 */
[----:B--2---:R-:W-:-:S05]  /*0100*/  FMUL R0, R4, R7 ;  /* 0x0000000704007220 */ /* 0x004fca0000400000 */
[----:B------:R-:W1:Y:S02]  /*0110*/  SHFL.BFLY PT, R13, R0, 0x10, 0x1f ;  /* 0x0e001f00000d7f89 */ /* 0x000e6400000e0000 */
[----:B-1----:R-:W-:-:S05]  /*0120*/  FFMA R13, R4, R7, R13 ;  /* 0x00000007040d7223 */ /* 0x002fca000000000d */
[----:B------:R-:W1:Y:S02]  /*0130*/  SHFL.BFLY PT, R10, R13, 0x8, 0x1f ;  /* 0x0d001f000d0a7f89 */ /* 0x000e6400000e0000 */
[----:B-1----:R-:W-:-:S05]  /*0140*/  FADD R10, R13, R10 ;  /* 0x0000000a0d0a7221 */ /* 0x002fca0000000000 */
[----:B------:R-:W1:Y:S02]  /*0150*/  SHFL.BFLY PT, R5, R10, 0x4, 0x1f ;  /* 0x0c801f000a057f89 */ /* 0x000e6400000e0000 */
[----:B-1----:R-:W-:-:S05]  /*0160*/  FADD R5, R10, R5 ;  /* 0x000000050a057221 */ /* 0x002fca0000000000 */
[----:B------:R-:W1:Y:S02]  /*0170*/  SHFL.BFLY PT, R6, R5, 0x2, 0x1f ;  /* 0x0c401f0005067f89 */ /* 0x000e6400000e0000 */
[----:B-1----:R-:W-:-:S05]  /*0180*/  FADD R6, R5, R6 ;  /* 0x0000000605067221 */ /* 0x002fca0000000000 */
[----:B0-----:R-:W0:Y:S01]  /*0190*/  SHFL.BFLY PT, R9, R6, 0x1, 0x1f ;  /* 0x0c201f0006097f89 */ /* 0x001e2200000e0000 */
[----:B------:R-:W-:-:S04]  /*01a0*/  SHF.R.U32.HI R0, RZ, 0x3, R16 ;  /* 0x00000003ff007819 */ /* 0x000fc80000011610 */
[----:B------:R-:W-:Y:S01]  /*01b0*/  LOP3.LUT R12, R0, 0x4, RZ, 0xc0, !PT ;  /* 0x00000004000c7812 */ /* 0x000fe200078ec0ff */
[----:B0-----:R-:W-:-:S05]  /*01c0*/  FADD R9, R6, R9 ;  /* 0x0000000906097221 */ /* 0x001fca0000000000 */
[----:B------:R-:W-:Y:S04]  /*01d0*/  @!P0 STS [R12], R9 ;  /* 0x000000090c008388 */ /* 0x000fe80000000800 */
[----:B------:R-:W-:Y:S06]  /*01e0*/  BAR.SYNC.DEFER_BLOCKING 0x0 ;  /* 0x0000000000007b1d */ /* 0x000fec0000010000 */
[----:B------:R-:W0:Y:S01]  /*01f0*/  @!P1 LDS R14, [R16.X4] ;  /* 0x00000000100e9984 */ /* 0x000e220000004800 */
[----:B------:R-:W-:-:S04]  /*0200*/  LOP3.LUT R0, R16, 0x1, RZ, 0xc0, !PT ;  /* 0x0000000110007812 */ /* 0x000fc800078ec0ff */
[----:B------:R-:W-:-:S04]  /*0210*/  ISETP.NE.U32.AND P0, PT, R0, 0x1, PT ;  /* 0x000000010000780c */ /* 0x000fc80003f05070 */
[----:B------:R-:W-:Y:S01]  /*0220*/  ISETP.LT.AND P0, PT, R16, 0x2, P0 ;  /* 0x000000021000780c */ /* 0x000fe20000701270 */
[----:B0-----:R-:W0:Y:S02]  /*0230*/  SHFL.BFLY PT, R5, R14, 0x1, 0x1f ;  /* 0x0c201f000e057f89 */ /* 0x001e2400000e0000 */
[----:B0-----:R-:W-:-:S10]  /*0240*/  FADD R5, R14, R5 ;  /* 0x000000050e057221 */ /* 0x001fd40000000000 */
[----:B------:R-:W-:Y:S04]  /*0250*/  @P0 STS [R16.X4], R5 ;  /* 0x0000000510000388 */ /* 0x000fe80000004800 */
[----:B------:R-:W-:Y:S06]  /*0260*/  BAR.SYNC.DEFER_BLOCKING 0x0 ;  /* 0x0000000000007b1d */ /* 0x000fec0000010000 */
[----:B------:R-:W0:Y:S01]  /*0270*/  LDS R0, [RZ] ;  /* 0x00000000ff007984 */ /* 0x000e220000000800 */
[C---:B----4-:R-:W-:Y:S01]  /*0280*/  FADD R6, R8.reuse, R8 ;  /* 0x0000000808067221 */ /* 0x050fe20000000000 */
[----:B------:R-:W-:Y:S01]  /*0290*/  FMUL R9, R8, R8 ;  /* 0x0000000808097220 */ /* 0x000fe20000400000 */
[----:B------:R-:W-:-:S02]  /*02a0*/  FADD R7, R7, R7 ;  /* 0x0000000707077221 */ /* 0x000fc40000000000 */
[----:B---3--:R-:W-:Y:S01]  /*02b0*/  FFMA R6, R4, R6, R11 ;  /* 0x0000000604067223 */ /* 0x008fe2000000000b */
[----:B0-----:R-:W-:-:S04]  /*02c0*/  FFMA R0, R0, -2, RZ ;  /* 0xc000000000007823 */ /* 0x001fc800000000ff */
[----:B------:R-:W-:-:S04]  /*02d0*/  FMUL R9, R0, R9 ;  /* 0x0000000900097220 */ /* 0x000fc80000400000 */
[----:B------:R-:W-:-:S05]  /*02e0*/  FFMA R7, R9, R7, R6 ;  /* 0x0000000709077223 */ /* 0x000fca0000000006 */
[----:B------:R-:W-:Y:S01]  /*02f0*/  STG.E [R2.64], R7 ;  /* 0x0000000702007986 */ /* 0x000fe2000c101904 */
[----:B------:R-:W-:Y:S05]  /*0300*/  EXIT ;  /* 0x000000000000794d */ /* 0x000fea0003800000 */
.L_x_0:
[----:B------:R-:W-:-:S00]  /*0310*/  BRA `(.L_x_0) ;  /* 0xfffffff000007947 */ /* 0x000fc0000383ffff */
[----:B------:R-:W-:-:S00]  /*0320*/  NOP ;  /* 0x0000000000007918 */ /* 0x000fc00000000000 */
        /* <DEDUP_REMOVED lines=13> */
.L_x_1:


//--------------------- .nv.shared.triton_per_fused_add_expand_mul_neg_pow_select_sum_unsqueeze_13 --------------------------
	.section	.nv.shared.triton_per_fused_add_expand_mul_neg_pow_select_sum_unsqueeze_13,"aw",@nobits
	.sectionflags	@""
	.align	16
